//
// Generated by NVIDIA NVVM Compiler
//
// Compiler Build ID: CL-36424714
// Cuda compilation tools, release 13.0, V13.0.88
// Based on NVVM 20.0.0
//

.version 9.0
.target sm_100
.address_size 64

	// .globl	_Z10MatrixMullPfiiS_iiS_

.visible .entry _Z10MatrixMullPfiiS_iiS_(
	.param .u64 .ptr .align 1 _Z10MatrixMullPfiiS_iiS__param_0,
	.param .u32 _Z10MatrixMullPfiiS_iiS__param_1,
	.param .u32 _Z10MatrixMullPfiiS_iiS__param_2,
	.param .u64 .ptr .align 1 _Z10MatrixMullPfiiS_iiS__param_3,
	.param .u32 _Z10MatrixMullPfiiS_iiS__param_4,
	.param .u32 _Z10MatrixMullPfiiS_iiS__param_5,
	.param .u64 .ptr .align 1 _Z10MatrixMullPfiiS_iiS__param_6
)
{
	.reg .pred 	%p<4>;
	.reg .b32 	%r<13>;
	.reg .b32 	%f<49>;
	.reg .b64 	%rd<13>;

	ld.param.u64 	%rd1, [_Z10MatrixMullPfiiS_iiS__param_0];
	ld.param.u32 	%r3, [_Z10MatrixMullPfiiS_iiS__param_1];
	ld.param.u64 	%rd2, [_Z10MatrixMullPfiiS_iiS__param_3];
	ld.param.u32 	%r4, [_Z10MatrixMullPfiiS_iiS__param_5];
	ld.param.u64 	%rd3, [_Z10MatrixMullPfiiS_iiS__param_6];
	mov.u32 	%r5, %ctaid.y;
	mov.u32 	%r6, %ntid.y;
	mov.u32 	%r7, %tid.y;
	mad.lo.s32 	%r1, %r5, %r6, %r7;
	mov.u32 	%r8, %ctaid.x;
	mov.u32 	%r9, %ntid.x;
	mov.u32 	%r10, %tid.x;
	mad.lo.s32 	%r2, %r8, %r9, %r10;
	setp.ge.s32 	%p1, %r1, %r3;
	setp.ge.s32 	%p2, %r2, %r4;
	or.pred  	%p3, %p1, %p2;
	@%p3 bra 	$L__BB0_2;
	cvta.to.global.u64 	%rd4, %rd3;
	cvta.to.global.u64 	%rd5, %rd1;
	cvta.to.global.u64 	%rd6, %rd2;
	shl.b32 	%r11, %r1, 4;
	mul.wide.u32 	%rd7, %r11, 4;
	add.s64 	%rd8, %rd5, %rd7;
	ld.global.f32 	%f1, [%rd8];
	mul.wide.s32 	%rd9, %r2, 4;
	add.s64 	%rd10, %rd6, %rd9;
	ld.global.f32 	%f2, [%rd10];
	fma.rn.f32 	%f3, %f1, %f2, 0f00000000;
	ld.global.f32 	%f4, [%rd8+4];
	ld.global.f32 	%f5, [%rd10+64];
	fma.rn.f32 	%f6, %f4, %f5, %f3;
	ld.global.f32 	%f7, [%rd8+8];
	ld.global.f32 	%f8, [%rd10+128];
	fma.rn.f32 	%f9, %f7, %f8, %f6;
	ld.global.f32 	%f10, [%rd8+12];
	ld.global.f32 	%f11, [%rd10+192];
	fma.rn.f32 	%f12, %f10, %f11, %f9;
	ld.global.f32 	%f13, [%rd8+16];
	ld.global.f32 	%f14, [%rd10+256];
	fma.rn.f32 	%f15, %f13, %f14, %f12;
	ld.global.f32 	%f16, [%rd8+20];
	ld.global.f32 	%f17, [%rd10+320];
	fma.rn.f32 	%f18, %f16, %f17, %f15;
	ld.global.f32 	%f19, [%rd8+24];
	ld.global.f32 	%f20, [%rd10+384];
	fma.rn.f32 	%f21, %f19, %f20, %f18;
	ld.global.f32 	%f22, [%rd8+28];
	ld.global.f32 	%f23, [%rd10+448];
	fma.rn.f32 	%f24, %f22, %f23, %f21;
	ld.global.f32 	%f25, [%rd8+32];
	ld.global.f32 	%f26, [%rd10+512];
	fma.rn.f32 	%f27, %f25, %f26, %f24;
	ld.global.f32 	%f28, [%rd8+36];
	ld.global.f32 	%f29, [%rd10+576];
	fma.rn.f32 	%f30, %f28, %f29, %f27;
	ld.global.f32 	%f31, [%rd8+40];
	ld.global.f32 	%f32, [%rd10+640];
	fma.rn.f32 	%f33, %f31, %f32, %f30;
	ld.global.f32 	%f34, [%rd8+44];
	ld.global.f32 	%f35, [%rd10+704];
	fma.rn.f32 	%f36, %f34, %f35, %f33;
	ld.global.f32 	%f37, [%rd8+48];
	ld.global.f32 	%f38, [%rd10+768];
	fma.rn.f32 	%f39, %f37, %f38, %f36;
	ld.global.f32 	%f40, [%rd8+52];
	ld.global.f32 	%f41, [%rd10+832];
	fma.rn.f32 	%f42, %f40, %f41, %f39;
	ld.global.f32 	%f43, [%rd8+56];
	ld.global.f32 	%f44, [%rd10+896];
	fma.rn.f32 	%f45, %f43, %f44, %f42;
	ld.global.f32 	%f46, [%rd8+60];
	ld.global.f32 	%f47, [%rd10+960];
	fma.rn.f32 	%f48, %f46, %f47, %f45;
	add.s32 	%r12, %r11, %r2;
	mul.wide.s32 	%rd11, %r12, 4;
	add.s64 	%rd12, %rd4, %rd11;
	st.global.f32 	[%rd12], %f48;
$L__BB0_2:
	ret;

}


// ===== COMPILED SASS (sm_100) =====

	.target	sm_100

	.elftype	@"ET_EXEC"


//--------------------- .note.nv.tkinfo           --------------------------
	.section	.note.nv.tkinfo,"",@"SHT_NOTE"
	.sectionflags	@"SHF_NOTE_NV_TKINFO"
	.tkinfo
        /*0018*/ 	.word	0x00000002
        /*0030*/ 	.string	""
        /*0030*/ 	.string	"ptxas"
        /*0030*/ 	.string	"Cuda compilation tools, release 13.0, V13.0.88"
        /*0030*/ 	.string	"Build cuda_13.0.r13.0/compiler.36424714_0"
        /*0030*/ 	.string	"-arch sm_100 -m 64 "



//--------------------- .note.nv.cuinfo           --------------------------
	.section	.note.nv.cuinfo,"",@"SHT_NOTE"
	.sectionflags	@"SHF_NOTE_NV_CUINFO"
        /*0018*/ 	.short	0x0002
        /*001a*/ 	.short	0x0064
        /*001c*/ 	.short	0x0082
	.zero		2


//--------------------- .nv.info                  --------------------------
	.section	.nv.info,"",@"SHT_CUDA_INFO"
	.align	4


	//----- nvinfo : EIATTR_REGCOUNT
	.align		4
        /*0000*/ 	.byte	0x04, 0x2f
        /*0002*/ 	.short	(.L_1 - .L_0)
	.align		4
.L_0:
        /*0004*/ 	.word	index@(_Z10MatrixMullPfiiS_iiS_)
        /*0008*/ 	.word	0x00000020


	//----- nvinfo : EIATTR_FRAME_SIZE
	.align		4
.L_1:
        /*000c*/ 	.byte	0x04, 0x11
        /*000e*/ 	.short	(.L_3 - .L_2)
	.align		4
.L_2:
        /*0010*/ 	.word	index@(_Z10MatrixMullPfiiS_iiS_)
        /*0014*/ 	.word	0x00000000


	//----- nvinfo : EIATTR_MIN_STACK_SIZE
	.align		4
.L_3:
        /*0018*/ 	.byte	0x04, 0x12
        /*001a*/ 	.short	(.L_5 - .L_4)
	.align		4
.L_4:
        /*001c*/ 	.word	index@(_Z10MatrixMullPfiiS_iiS_)
        /*0020*/ 	.word	0x00000000
.L_5:


//--------------------- .nv.compat                --------------------------
	.section	.nv.compat,"",@"SHT_CUDA_COMPAT_INFO"
	.align	4
        /*0000*/ 	.byte	0x02, 0x09, 0x00, 0x00, 0x02, 0x02, 0x01, 0x00, 0x02, 0x05, 0x05, 0x00, 0x03, 0x07, 0x01, 0x01
        /*0010*/ 	.byte	0x02, 0x03, 0x00, 0x00, 0x02, 0x06, 0x01, 0x00, 0x04, 0x0b, 0x08, 0x00, 0x09, 0x00, 0x00, 0x00
        /*0020*/ 	.byte	0x00, 0x00, 0x00, 0x00


//--------------------- .nv.info._Z10MatrixMullPfiiS_iiS_ --------------------------
	.section	.nv.info._Z10MatrixMullPfiiS_iiS_,"",@"SHT_CUDA_INFO"
	.sectionflags	@""
	.align	4


	//----- nvinfo : EIATTR_CUDA_API_VERSION
	.align		4
        /*0000*/ 	.byte	0x04, 0x37
        /*0002*/ 	.short	(.L_7 - .L_6)
.L_6:
        /*0004*/ 	.word	0x00000082


	//----- nvinfo : EIATTR_KPARAM_INFO
	.align		4
.L_7:
        /*0008*/ 	.byte	0x04, 0x17
        /*000a*/ 	.short	(.L_9 - .L_8)
.L_8:
        /*000c*/ 	.word	0x00000000
        /*0010*/ 	.short	0x0006
        /*0012*/ 	.short	0x0020
        /*0014*/ 	.byte	0x00, 0xf5, 0x21, 0x00


	//----- nvinfo : EIATTR_KPARAM_INFO
	.align		4
.L_9:
        /*0018*/ 	.byte	0x04, 0x17
        /*001a*/ 	.short	(.L_11 - .L_10)
.L_10:
        /*001c*/ 	.word	0x00000000
        /*0020*/ 	.short	0x0005
        /*0022*/ 	.short	0x001c
        /*0024*/ 	.byte	0x00, 0xf0, 0x11, 0x00


	//----- nvinfo : EIATTR_KPARAM_INFO
	.align		4
.L_11:
        /*0028*/ 	.byte	0x04, 0x17
        /*002a*/ 	.short	(.L_13 - .L_12)
.L_12:
        /*002c*/ 	.word	0x00000000
        /*0030*/ 	.short	0x0004
        /*0032*/ 	.short	0x0018
        /*0034*/ 	.byte	0x00, 0xf0, 0x11, 0x00


	//----- nvinfo : EIATTR_KPARAM_INFO
	.align		4
.L_13:
        /*0038*/ 	.byte	0x04, 0x17
        /*003a*/ 	.short	(.L_15 - .L_14)
.L_14:
        /*003c*/ 	.word	0x00000000
        /*0040*/ 	.short	0x0003
        /*0042*/ 	.short	0x0010
        /*0044*/ 	.byte	0x00, 0xf5, 0x21, 0x00


	//----- nvinfo : EIATTR_KPARAM_INFO
	.align		4
.L_15:
        /*0048*/ 	.byte	0x04, 0x17
        /*004a*/ 	.short	(.L_17 - .L_16)
.L_16:
        /*004c*/ 	.word	0x00000000
        /*0050*/ 	.short	0x0002
        /*0052*/ 	.short	0x000c
        /*0054*/ 	.byte	0x00, 0xf0, 0x11, 0x00


	//----- nvinfo : EIATTR_KPARAM_INFO
	.align		4
.L_17:
        /*0058*/ 	.byte	0x04, 0x17
        /*005a*/ 	.short	(.L_19 - .L_18)
.L_18:
        /*005c*/ 	.word	0x00000000
        /*0060*/ 	.short	0x0001
        /*0062*/ 	.short	0x0008
        /*0064*/ 	.byte	0x00, 0xf0, 0x11, 0x00


	//----- nvinfo : EIATTR_KPARAM_INFO
	.align		4
.L_19:
        /*0068*/ 	.byte	0x04, 0x17
        /*006a*/ 	.short	(.L_21 - .L_20)
.L_20:
        /*006c*/ 	.word	0x00000000
        /*0070*/ 	.short	0x0000
        /*0072*/ 	.short	0x0000
        /*0074*/ 	.byte	0x00, 0xf5, 0x21, 0x00


	//----- nvinfo : EIATTR_SPARSE_MMA_MASK
	.align		4
.L_21:
        /*0078*/ 	.byte	0x03, 0x50
        /*007a*/ 	.short	0x0000


	//----- nvinfo : EIATTR_MAXREG_COUNT
	.align		4
        /*007c*/ 	.byte	0x03, 0x1b
        /*007e*/ 	.short	0x00ff


	//----- nvinfo : EIATTR_MERCURY_ISA_VERSION
	.align		4
        /*0080*/ 	.byte	0x03, 0x5f
        /*0082*/ 	.short	0x0101


	//----- nvinfo : EIATTR_VRC_CTA_INIT_COUNT
	.align		4
        /*0084*/ 	.byte	0x02, 0x4a
	.zero		1
	.zero		1


	//----- nvinfo : EIATTR_EXIT_INSTR_OFFSETS
	.align		4
        /*0088*/ 	.byte	0x04, 0x1c
        /*008a*/ 	.short	(.L_23 - .L_22)


	//   ....[0]....
.L_22:
        /*008c*/ 	.word	0x000000d0


	//   ....[1]....
        /*0090*/ 	.word	0x00000480


	//----- nvinfo : EIATTR_CBANK_PARAM_SIZE
	.align		4
.L_23:
        /*0094*/ 	.byte	0x03, 0x19
        /*0096*/ 	.short	0x0028


	//----- nvinfo : EIATTR_PARAM_CBANK
	.align		4
        /*0098*/ 	.byte	0x04, 0x0a
        /*009a*/ 	.short	(.L_25 - .L_24)
	.align		4
.L_24:
        /*009c*/ 	.word	index@(.nv.constant0._Z10MatrixMullPfiiS_iiS_)
        /*00a0*/ 	.short	0x0380
        /*00a2*/ 	.short	0x0028


	//----- nvinfo : EIATTR_SW_WAR
	.align		4
.L_25:
        /*00a4*/ 	.byte	0x04, 0x36
        /*00a6*/ 	.short	(.L_27 - .L_26)
.L_26:
        /*00a8*/ 	.word	0x00000008
.L_27:


//--------------------- .nv.callgraph             --------------------------
	.section	.nv.callgraph,"",@"SHT_CUDA_CALLGRAPH"
	.align	4
	.sectionentsize	8
	.align		4
        /*0000*/ 	.word	0x00000000
	.align		4
        /*0004*/ 	.word	0xffffffff
	.align		4
        /*0008*/ 	.word	0x00000000
	.align		4
        /*000c*/ 	.word	0xfffffffe
	.align		4
        /*0010*/ 	.word	0x00000000
	.align		4
        /*0014*/ 	.word	0xfffffffd
	.align		4
        /*0018*/ 	.word	0x00000000
	.align		4
        /*001c*/ 	.word	0xfffffffc


//--------------------- .text._Z10MatrixMullPfiiS_iiS_ --------------------------
	.section	.text._Z10MatrixMullPfiiS_iiS_,"ax",@progbits
	.align	128
        .global         _Z10MatrixMullPfiiS_iiS_
        .type           _Z10MatrixMullPfiiS_iiS_,@function
        .size           _Z10MatrixMullPfiiS_iiS_,(.L_x_1 - _Z10MatrixMullPfiiS_iiS_)
        .other          _Z10MatrixMullPfiiS_iiS_,@"STO_CUDA_ENTRY STV_DEFAULT"
_Z10MatrixMullPfiiS_iiS_:
.text._Z10MatrixMullPfiiS_iiS_:
[----:B------:R-:W-:Y:S01]  /*0000*/  LDC R1, c[0x0][0x37c] ;  /* 0x0000df00ff017b82 */ /* 0x000fe20000000800 */
[----:B------:R-:W0:Y:S07]  /*0010*/  S2R R0, SR_TID.X ;  /* 0x0000000000007919 */ /* 0x000e2e0000002100 */
[----:B------:R-:W1:Y:S01]  /*0020*/  LDC R6, c[0x0][0x364] ;  /* 0x0000d900ff067b82 */ /* 0x000e620000000800 */
[----:B------:R-:W2:Y:S01]  /*0030*/  LDCU UR6, c[0x0][0x39c] ;  /* 0x00007380ff0677ac */ /* 0x000ea20008000800 */
[----:B------:R-:W1:Y:S01]  /*0040*/  S2R R3, SR_TID.Y ;  /* 0x0000000000037919 */ /* 0x000e620000002200 */
[----:B------:R-:W3:Y:S05]  /*0050*/  LDCU UR7, c[0x0][0x388] ;  /* 0x00007100ff0777ac */ /* 0x000eea0008000800 */
[----:B------:R-:W0:Y:S08]  /*0060*/  S2UR UR5, SR_CTAID.X ;  /* 0x00000000000579c3 */ /* 0x000e300000002500 */
[----:B------:R-:W0:Y:S08]  /*0070*/  LDC R7, c[0x0][0x360] ;  /* 0x0000d800ff077b82 */ /* 0x000e300000000800 */
[----:B------:R-:W1:Y:S01]  /*0080*/  S2UR UR4, SR_CTAID.Y ;  /* 0x00000000000479c3 */ /* 0x000e620000002600 */
[----:B0-----:R-:W-:-:S05]  /*0090*/  IMAD R7, R7, UR5, R0 ;  /* 0x0000000507077c24 */ /* 0x001fca000f8e0200 */
[----:B--2---:R-:W-:Y:S01]  /*00a0*/  ISETP.GE.AND P0, PT, R7, UR6, PT ;  /* 0x0000000607007c0c */ /* 0x004fe2000bf06270 */
[----:B-1----:R-:W-:-:S05]  /*00b0*/  IMAD R6, R6, UR4, R3 ;  /* 0x0000000406067c24 */ /* 0x002fca000f8e0203 */
[----:B---3--:R-:W-:-:S13]  /*00c0*/  ISETP.GE.OR P0, PT, R6, UR7, P0 ;  /* 0x0000000706007c0c */ /* 0x008fda0008706670 */
[----:B------:R-:W-:Y:S05]  /*00d0*/  @P0 EXIT ;  /* 0x000000000000094d */ /* 0x000fea0003800000 */
[----:B------:R-:W0:Y:S01]  /*00e0*/  LDC.64 R4, c[0x0][0x380] ;  /* 0x0000e000ff047b82 */ /* 0x000e220000000a00 */
[----:B------:R-:W1:Y:S01]  /*00f0*/  LDCU.64 UR4, c[0x0][0x358] ;  /* 0x00006b00ff0477ac */ /* 0x000e620008000a00 */
[----:B------:R-:W-:-:S06]  /*0100*/  SHF.L.U32 R6, R6, 0x4, RZ ;  /* 0x0000000406067819 */ /* 0x000fcc00000006ff */
[----:B------:R-:W2:Y:S01]  /*0110*/  LDC.64 R2, c[0x0][0x390] ;  /* 0x0000e400ff027b82 */ /* 0x000ea20000000a00 */
[----:B0-----:R-:W-:-:S05]  /*0120*/  IMAD.WIDE.U32 R4, R6, 0x4, R4 ;  /* 0x0000000406047825 */ /* 0x001fca00078e0004 */
[----:B-1----:R-:W3:Y:S01]  /*0130*/  LDG.E R0, desc[UR4][R4.64] ;  /* 0x0000000404007981 */ /* 0x002ee2000c1e1900 */
[----:B--2---:R-:W-:-:S03]  /*0140*/  IMAD.WIDE R2, R7, 0x4, R2 ;  /* 0x0000000407027825 */ /* 0x004fc600078e0202 */
[----:B------:R-:W2:Y:S04]  /*0150*/  LDG.E R11, desc[UR4][R4.64+0x4] ;  /* 0x00000404040b7981 */ /* 0x000ea8000c1e1900 */
[----:B------:R-:W3:Y:S04]  /*0160*/  LDG.E R9, desc[UR4][R2.64] ;  /* 0x0000000402097981 */ /* 0x000ee8000c1e1900 */
[----:B------:R-:W2:Y:S04]  /*0170*/  LDG.E R24, desc[UR4][R2.64+0x40] ;  /* 0x0000400402187981 */ /* 0x000ea8000c1e1900 */
[----:B------:R-:W4:Y:S04]  /*0180*/  LDG.E R13, desc[UR4][R4.64+0x8] ;  /* 0x00000804040d7981 */ /* 0x000f28000c1e1900 */
[----:B------:R-:W4:Y:S04]  /*0190*/  LDG.E R10, desc[UR4][R2.64+0x80] ;  /* 0x00008004020a7981 */ /* 0x000f28000c1e1900 */
[----:B------:R-:W5:Y:S04]  /*01a0*/  LDG.E R20, desc[UR4][R4.64+0xc] ;  /* 0x00000c0404147981 */ /* 0x000f68000c1e1900 */
        /* <DEDUP_REMOVED lines=11> */
[----:B------:R-:W5:Y:S01]  /*0260*/  LDG.E R29, desc[UR4][R2.64+0x3c0] ;  /* 0x0003c004021d7981 */ /* 0x000f62000c1e1900 */
[----:B---3--:R-:W-:-:S03]  /*0270*/  FFMA R8, R0, R9, RZ ;  /* 0x0000000900087223 */ /* 0x008fc600000000ff */
[----:B------:R-:W3:Y:S01]  /*0280*/  LDG.E R0, desc[UR4][R4.64+0x24] ;  /* 0x0000240404007981 */ /* 0x000ee2000c1e1900 */
[----:B--2---:R-:W-:-:S03]  /*0290*/  FFMA R24, R11, R24, R8 ;  /* 0x000000180b187223 */ /* 0x004fc60000000008 */
[----:B------:R-:W3:Y:S04]  /*02a0*/  LDG.E R9, desc[UR4][R2.64+0x240] ;  /* 0x0002400402097981 */ /* 0x000ee8000c1e1900 */
[----:B------:R-:W2:Y:S01]  /*02b0*/  LDG.E R8, desc[UR4][R4.64+0x28] ;  /* 0x0000280404087981 */ /* 0x000ea2000c1e1900 */
[----:B----4-:R-:W-:-:S03]  /*02c0*/  FFMA R27, R13, R10, R24 ;  /* 0x0000000a0d1b7223 */ /* 0x010fc60000000018 */
[----:B------:R-:W2:Y:S04]  /*02d0*/  LDG.E R11, desc[UR4][R2.64+0x280] ;  /* 0x00028004020b7981 */ /* 0x000ea8000c1e1900 */
[----:B------:R-:W4:Y:S01]  /*02e0*/  LDG.E R10, desc[UR4][R4.64+0x2c] ;  /* 0x00002c04040a7981 */ /* 0x000f22000c1e1900 */
[----:B-----5:R-:W-:-:S03]  /*02f0*/  FFMA R27, R20, R23, R27 ;  /* 0x00000017141b7223 */ /* 0x020fc6000000001b */
[----:B------:R-:W4:Y:S04]  /*0300*/  LDG.E R13, desc[UR4][R2.64+0x2c0] ;  /* 0x0002c004020d7981 */ /* 0x000f28000c1e1900 */
[----:B------:R-:W5:Y:S01]  /*0310*/  LDG.E R20, desc[UR4][R4.64+0x30] ;  /* 0x0000300404147981 */ /* 0x000f62000c1e1900 */
[----:B------:R-:W-:-:S03]  /*0320*/  FFMA R27, R22, R25, R27 ;  /* 0x00000019161b7223 */ /* 0x000fc6000000001b */
[----:B------:R-:W5:Y:S04]  /*0330*/  LDG.E R23, desc[UR4][R2.64+0x300] ;  /* 0x0003000402177981 */ /* 0x000f68000c1e1900 */
[----:B------:R-:W5:Y:S04]  /*0340*/  LDG.E R22, desc[UR4][R4.64+0x34] ;  /* 0x0000340404167981 */ /* 0x000f68000c1e1900 */
[----:B------:R-:W5:Y:S01]  /*0350*/  LDG.E R25, desc[UR4][R2.64+0x340] ;  /* 0x0003400402197981 */ /* 0x000f62000c1e1900 */
[----:B------:R-:W-:-:S03]  /*0360*/  FFMA R15, R12, R15, R27 ;  /* 0x0000000f0c0f7223 */ /* 0x000fc6000000001b */
[----:B------:R-:W5:Y:S04]  /*0370*/  LDG.E R24, desc[UR4][R4.64+0x38] ;  /* 0x0000380404187981 */ /* 0x000f68000c1e1900 */
[----:B------:R-:W5:Y:S04]  /*0380*/  LDG.E R27, desc[UR4][R2.64+0x380] ;  /* 0x00038004021b7981 */ /* 0x000f68000c1e1900 */
[----:B------:R-:W5:Y:S01]  /*0390*/  LDG.E R12, desc[UR4][R4.64+0x3c] ;  /* 0x00003c04040c7981 */ /* 0x000f62000c1e1900 */
[----:B------:R-:W-:-:S04]  /*03a0*/  FFMA R15, R14, R17, R15 ;  /* 0x000000110e0f7223 */ /* 0x000fc8000000000f */
[----:B------:R-:W-:-:S04]  /*03b0*/  FFMA R15, R16, R19, R15 ;  /* 0x00000013100f7223 */ /* 0x000fc8000000000f */
[----:B------:R-:W-:Y:S02]  /*03c0*/  FFMA R21, R18, R21, R15 ;  /* 0x0000001512157223 */ /* 0x000fe4000000000f */
[----:B------:R-:W0:Y:S01]  /*03d0*/  LDC.64 R14, c[0x0][0x3a0] ;  /* 0x0000e800ff0e7b82 */ /* 0x000e220000000a00 */
[----:B------:R-:W-:-:S05]  /*03e0*/  IADD3 R7, PT, PT, R7, R6, RZ ;  /* 0x0000000607077210 */ /* 0x000fca0007ffe0ff */
[----:B0-----:R-:W-:-:S04]  /*03f0*/  IMAD.WIDE R14, R7, 0x4, R14 ;  /* 0x00000004070e7825 */ /* 0x001fc800078e020e */
[----:B---3--:R-:W-:-:S04]  /*0400*/  FFMA R9, R0, R9, R21 ;  /* 0x0000000900097223 */ /* 0x008fc80000000015 */
[----:B--2---:R-:W-:-:S04]  /*0410*/  FFMA R9, R8, R11, R9 ;  /* 0x0000000b08097223 */ /* 0x004fc80000000009 */
[----:B----4-:R-:W-:-:S04]  /*0420*/  FFMA R9, R10, R13, R9 ;  /* 0x0000000d0a097223 */ /* 0x010fc80000000009 */
[----:B-----5:R-:W-:-:S04]  /*0430*/  FFMA R9, R20, R23, R9 ;  /* 0x0000001714097223 */ /* 0x020fc80000000009 */
[----:B------:R-:W-:-:S04]  /*0440*/  FFMA R9, R22, R25, R9 ;  /* 0x0000001916097223 */ /* 0x000fc80000000009 */
[----:B------:R-:W-:-:S04]  /*0450*/  FFMA R9, R24, R27, R9 ;  /* 0x0000001b18097223 */ /* 0x000fc80000000009 */
[----:B------:R-:W-:-:S05]  /*0460*/  FFMA R9, R12, R29, R9 ;  /* 0x0000001d0c097223 */ /* 0x000fca0000000009 */
[----:B------:R-:W-:Y:S01]  /*0470*/  STG.E desc[UR4][R14.64], R9 ;  /* 0x000000090e007986 */ /* 0x000fe2000c101904 */
[----:B------:R-:W-:Y:S05]  /*0480*/  EXIT ;  /* 0x000000000000794d */ /* 0x000fea0003800000 */
.L_x_0:
[----:B------:R-:W-:-:S00]  /*0490*/  BRA `(.L_x_0) ;  /* 0xfffffffc00fc7947 */ /* 0x000fc0000383ffff */
[----:B------:R-:W-:-:S00]  /*04a0*/  NOP ;  /* 0x0000000000007918 */ /* 0x000fc00000000000 */
        /* <DEDUP_REMOVED lines=13> */
.L_x_1:


//--------------------- .nv.shared.reserved.0     --------------------------
	.section	.nv.shared.reserved.0,"aw",@nobits
	.weak		__nv_reservedSMEM_offset_0_alias
	.size		__nv_reservedSMEM_offset_0_alias, 0, 64
	.other		__nv_reservedSMEM_offset_0_alias,@"STO_CUDA_RESERVED_SHARED STV_DEFAULT"
__nv_reservedSMEM_offset_0_alias:
	.zero		0
	.zero		64


//--------------------- .nv.constant0._Z10MatrixMullPfiiS_iiS_ --------------------------
	.section	.nv.constant0._Z10MatrixMullPfiiS_iiS_,"a",@progbits
	.sectionflags	@""
	.align	4
.nv.constant0._Z10MatrixMullPfiiS_iiS_:
	.zero		936


//--------------------- SYMBOLS --------------------------

	.type		.nv.reservedSmem.offset0,@object
	.size		.nv.reservedSmem.offset0,0x4
